	.headerflags	@"EF_CUDA_TEXMODE_UNIFIED EF_CUDA_64BIT_ADDRESS EF_CUDA_ACCELERATORS EF_CUDA_SM90 EF_CUDA_VIRTUAL_SM(EF_CUDA_SM90)"
	.elftype	@"ET_EXEC"


//--------------------- .nv.info                  --------------------------
	.section	.nv.info,"",@"SHT_CUDA_INFO"
	.align	4


	//----- nvinfo : EIATTR_REGCOUNT
	.align		4
        /*0000*/ 	.byte	0x04, 0x2f
        /*0002*/ 	.short	(.L_1 - .L_0)
	.align		4
.L_0:
        /*0004*/ 	.word	index@(triton_per_fused_mv_0)
        /*0008*/ 	.word	0x00000018


	//----- nvinfo : EIATTR_MIN_STACK_SIZE
	.align		4
.L_1:
        /*000c*/ 	.byte	0x04, 0x12
        /*000e*/ 	.short	(.L_3 - .L_2)
	.align		4
.L_2:
        /*0010*/ 	.word	index@(triton_per_fused_mv_0)
        /*0014*/ 	.word	0x00000000


	//----- nvinfo : EIATTR_FRAME_SIZE
	.align		4
.L_3:
        /*0018*/ 	.byte	0x04, 0x11
        /*001a*/ 	.short	(.L_5 - .L_4)
	.align		4
.L_4:
        /*001c*/ 	.word	index@(triton_per_fused_mv_0)
        /*0020*/ 	.word	0x00000000


	//----- nvinfo : EIATTR_MIN_STACK_SIZE
	.align		4
.L_5:
        /*0024*/ 	.byte	0x04, 0x12
        /*0026*/ 	.short	(.L_7 - .L_6)
	.align		4
.L_6:
        /*0028*/ 	.word	index@(triton_per_fused_mv_0)
        /*002c*/ 	.word	0x00000000
.L_7:


//--------------------- .nv.info.triton_per_fused_mv_0 --------------------------
	.section	.nv.info.triton_per_fused_mv_0,"",@"SHT_CUDA_INFO"
	.sectionflags	@""
	.align	4


	//----- nvinfo : EIATTR_CUDA_API_VERSION
	.align		4
        /*0000*/ 	.byte	0x04, 0x37
        /*0002*/ 	.short	(.L_9 - .L_8)
.L_8:
        /*0004*/ 	.word	0x0000007c


	//----- nvinfo : EIATTR_KPARAM_INFO
	.align		4
.L_9:
        /*0008*/ 	.byte	0x04, 0x17
        /*000a*/ 	.short	(.L_11 - .L_10)
.L_10:
        /*000c*/ 	.word	0x00000000
        /*0010*/ 	.short	0x0004
        /*0012*/ 	.short	0x001c
        /*0014*/ 	.byte	0x00, 0xf0, 0x11, 0x00


	//----- nvinfo : EIATTR_KPARAM_INFO
	.align		4
.L_11:
        /*0018*/ 	.byte	0x04, 0x17
        /*001a*/ 	.short	(.L_13 - .L_12)
.L_12:
        /*001c*/ 	.word	0x00000000
        /*0020*/ 	.short	0x0003
        /*0022*/ 	.short	0x0018
        /*0024*/ 	.byte	0x00, 0xf0, 0x11, 0x00


	//----- nvinfo : EIATTR_KPARAM_INFO
	.align		4
.L_13:
        /*0028*/ 	.byte	0x04, 0x17
        /*002a*/ 	.short	(.L_15 - .L_14)
.L_14:
        /*002c*/ 	.word	0x00000000
        /*0030*/ 	.short	0x0002
        /*0032*/ 	.short	0x0010
        /*0034*/ 	.byte	0x00, 0xf4, 0x21, 0x00


	//----- nvinfo : EIATTR_KPARAM_INFO
	.align		4
.L_15:
        /*0038*/ 	.byte	0x04, 0x17
        /*003a*/ 	.short	(.L_17 - .L_16)
.L_16:
        /*003c*/ 	.word	0x00000000
        /*0040*/ 	.short	0x0001
        /*0042*/ 	.short	0x0008
        /*0044*/ 	.byte	0x00, 0xf4, 0x21, 0x00


	//----- nvinfo : EIATTR_KPARAM_INFO
	.align		4
.L_17:
        /*0048*/ 	.byte	0x04, 0x17
        /*004a*/ 	.short	(.L_19 - .L_18)
.L_18:
        /*004c*/ 	.word	0x00000000
        /*0050*/ 	.short	0x0000
        /*0052*/ 	.short	0x0000
        /*0054*/ 	.byte	0x00, 0xf4, 0x21, 0x00


	//----- nvinfo : EIATTR_SPARSE_MMA_MASK
	.align		4
.L_19:
        /*0058*/ 	.byte	0x03, 0x50
        /*005a*/ 	.short	0x0000


	//----- nvinfo : EIATTR_MAXREG_COUNT
	.align		4
        /*005c*/ 	.byte	0x03, 0x1b
        /*005e*/ 	.short	0x00ff


	//----- nvinfo : EIATTR_COOP_GROUP_MASK_REGIDS
	.align		4
        /*0060*/ 	.byte	0x04, 0x29
        /*0062*/ 	.short	(.L_21 - .L_20)


	//   ....[0]....
.L_20:
        /*0064*/ 	.word	0xffffffff


	//   ....[1]....
        /*0068*/ 	.word	0xffffffff


	//   ....[2]....
        /*006c*/ 	.word	0xffffffff


	//   ....[3]....
        /*0070*/ 	.word	0xffffffff


	//   ....[4]....
        /*0074*/ 	.word	0xffffffff


	//   ....[5]....
        /*0078*/ 	.word	0xffffffff


	//   ....[6]....
        /*007c*/ 	.word	0xffffffff


	//   ....[7]....
        /*0080*/ 	.word	0xffffffff


	//   ....[8]....
        /*0084*/ 	.word	0xffffffff


	//   ....[9]....
        /*0088*/ 	.word	0xffffffff


	//   ....[10]....
        /*008c*/ 	.word	0xffffffff


	//----- nvinfo : EIATTR_COOP_GROUP_INSTR_OFFSETS
	.align		4
.L_21:
        /*0090*/ 	.byte	0x04, 0x28
        /*0092*/ 	.short	(.L_23 - .L_22)


	//   ....[0]....
.L_22:
        /*0094*/ 	.word	0x00000310


	//   ....[1]....
        /*0098*/ 	.word	0x00000320


	//   ....[2]....
        /*009c*/ 	.word	0x00000330


	//   ....[3]....
        /*00a0*/ 	.word	0x00000340


	//   ....[4]....
        /*00a4*/ 	.word	0x00000390


	//   ....[5]....
        /*00a8*/ 	.word	0x000003a0


	//   ....[6]....
        /*00ac*/ 	.word	0x000003b0


	//   ....[7]....
        /*00b0*/ 	.word	0x000003c0


	//   ....[8]....
        /*00b4*/ 	.word	0x000004e0


	//   ....[9]....
        /*00b8*/ 	.word	0x00000500


	//   ....[10]....
        /*00bc*/ 	.word	0x00000530


	//----- nvinfo : EIATTR_EXIT_INSTR_OFFSETS
	.align		4
.L_23:
        /*00c0*/ 	.byte	0x04, 0x1c
        /*00c2*/ 	.short	(.L_25 - .L_24)


	//   ....[0]....
.L_24:
        /*00c4*/ 	.word	0x00000650


	//   ....[1]....
        /*00c8*/ 	.word	0x000006a0


	//----- nvinfo : EIATTR_REQNTID
	.align		4
.L_25:
        /*00cc*/ 	.byte	0x04, 0x10
        /*00ce*/ 	.short	(.L_27 - .L_26)
.L_26:
        /*00d0*/ 	.word	0x00000100
        /*00d4*/ 	.word	0x00000001
        /*00d8*/ 	.word	0x00000001


	//----- nvinfo : EIATTR_CBANK_PARAM_SIZE
	.align		4
.L_27:
        /*00dc*/ 	.byte	0x03, 0x19
        /*00de*/ 	.short	0x0020


	//----- nvinfo : EIATTR_PARAM_CBANK
	.align		4
        /*00e0*/ 	.byte	0x04, 0x0a
        /*00e2*/ 	.short	(.L_29 - .L_28)
	.align		4
.L_28:
        /*00e4*/ 	.word	index@(.nv.constant0.triton_per_fused_mv_0)
        /*00e8*/ 	.short	0x0210
        /*00ea*/ 	.short	0x0020


	//----- nvinfo : EIATTR_SW_WAR
	.align		4
.L_29:
        /*00ec*/ 	.byte	0x04, 0x36
        /*00ee*/ 	.short	(.L_31 - .L_30)
.L_30:
        /*00f0*/ 	.word	0x00000008
.L_31:


//--------------------- .nv.callgraph             --------------------------
	.section	.nv.callgraph,"",@"SHT_CUDA_CALLGRAPH"
	.align	4
	.sectionentsize	8
	.align		4
        /*0000*/ 	.word	0x00000000
	.align		4
        /*0004*/ 	.word	0xffffffff
	.align		4
        /*0008*/ 	.word	0x00000000
	.align		4
        /*000c*/ 	.word	0xfffffffe
	.align		4
        /*0010*/ 	.word	0x00000000
	.align		4
        /*0014*/ 	.word	0xfffffffd
	.align		4
        /*0018*/ 	.word	0x00000000
	.align		4
        /*001c*/ 	.word	0xfffffffc


//--------------------- .text.triton_per_fused_mv_0 --------------------------
	.section	.text.triton_per_fused_mv_0,"ax",@progbits
	.sectionflags	@"SHF_BARRIERS=1"
	.align	128
        .global         triton_per_fused_mv_0
        .type           triton_per_fused_mv_0,@function
        .size           triton_per_fused_mv_0,(.L_x_1 - triton_per_fused_mv_0)
        .other          triton_per_fused_mv_0,@"STO_CUDA_ENTRY STV_DEFAULT"
triton_per_fused_mv_0:
.text.triton_per_fused_mv_0:
[----:B------:R-:W0:Y:S02]  /*0000*/  LDC R1, c[0x0][0x28] ;  /* 0x00000a00ff017b82 */ /* 0x000e240000000800 */
[----:B------:R-:W1:Y:S01]  /*0010*/  S2R R0, SR_CTAID.X ;  /* 0x0000000000007919 */ /* 0x000e620000002500 */
[----:B------:R-:W2:Y:S01]  /*0020*/  LDC.64 R16, c[0x0][0x210] ;  /* 0x00008400ff107b82 */ /* 0x000ea20000000a00 */
[----:B------:R-:W-:Y:S01]  /*0030*/  ULDC.64 UR6, c[0x0][0x208] ;  /* 0x0000820000067ab9 */ /* 0x000fe20000000a00 */
[----:B------:R-:W-:Y:S01]  /*0040*/  CS2R R8, SRZ ;  /* 0x0000000000087805 */ /* 0x000fe2000001ff00 */
[----:B------:R-:W3:Y:S01]  /*0050*/  S2R R3, SR_TID.X ;  /* 0x0000000000037919 */ /* 0x000ee20000002100 */
[----:B------:R-:W-:-:S04]  /*0060*/  CS2R R10, SRZ ;  /* 0x00000000000a7805 */ /* 0x000fc8000001ff00 */
[----:B------:R-:W4:Y:S01]  /*0070*/  LDC.64 R18, c[0x0][0x218] ;  /* 0x00008600ff127b82 */ /* 0x000f220000000a00 */
[----:B-1----:R-:W-:Y:S02]  /*0080*/  IMAD.SHL.U32 R0, R0, 0x20, RZ ;  /* 0x0000002000007824 */ /* 0x002fe400078e00ff */
[----:B---3--:R-:W-:Y:S01]  /*0090*/  IMAD.SHL.U32 R15, R3, 0x4, RZ ;  /* 0x00000004030f7824 */ /* 0x008fe200078e00ff */
[----:B------:R-:W-:-:S04]  /*00a0*/  SHF.R.U32.HI R5, RZ, 0x3, R3 ;  /* 0x00000003ff057819 */ /* 0x000fc80000011603 */
[----:B------:R-:W-:Y:S02]  /*00b0*/  SGXT.U32 R5, R5, 0x5 ;  /* 0x000000050505781a */ /* 0x000fe40000000000 */
[----:B------:R-:W-:-:S03]  /*00c0*/  LOP3.LUT R4, R0, 0x1c, R15, 0xf8, !PT ;  /* 0x0000001c00047812 */ /* 0x000fc600078ef80f */
[----:B----4-:R-:W-:Y:S01]  /*00d0*/  IMAD.WIDE.U32 R18, R5, 0x4, R18 ;  /* 0x0000000405127825 */ /* 0x010fe200078e0012 */
[----:B------:R-:W-:-:S03]  /*00e0*/  ISETP.GE.AND P0, PT, R4, 0x30, PT ;  /* 0x000000300400780c */ /* 0x000fc60003f06270 */
[----:B------:R-:W-:Y:S01]  /*00f0*/  IMAD R13, R5, 0x30, R4 ;  /* 0x00000030050d7824 */ /* 0x000fe200078e0204 */
[----:B------:R-:W-:Y:S01]  /*0100*/  CS2R R4, SRZ ;  /* 0x0000000000047805 */ /* 0x000fe2000001ff00 */
[----:B------:R-:W3:Y:S02]  /*0110*/  LDG.E.EL R20, desc[UR6][R18.64+0x80] ;  /* 0x0000800612147981 */ /* 0x000ee4000c2e1900 */
[C---:B------:R-:W-:Y:S02]  /*0120*/  VIADD R7, R13.reuse, 0x600 ;  /* 0x000006000d077836 */ /* 0x040fe40000000000 */
[--C-:B--2---:R-:W-:Y:S01]  /*0130*/  IMAD.WIDE R12, R13, 0x4, R16.reuse ;  /* 0x000000040d0c7825 */ /* 0x104fe200078e0210 */
[----:B------:R-:W2:Y:S03]  /*0140*/  LDG.E.EL R14, desc[UR6][R18.64] ;  /* 0x00000006120e7981 */ /* 0x000ea6000c2e1900 */
[----:B------:R-:W-:Y:S01]  /*0150*/  IMAD.WIDE R16, R7, 0x4, R16 ;  /* 0x0000000407107825 */ /* 0x000fe200078e0210 */
[----:B------:R-:W-:Y:S01]  /*0160*/  CS2R R6, SRZ ;  /* 0x0000000000067805 */ /* 0x000fe2000001ff00 */
[----:B------:R-:W4:Y:S05]  /*0170*/  @!P0 LDG.E.128 R8, desc[UR6][R12.64] ;  /* 0x000000060c088981 */ /* 0x000f2a000c1e1d00 */
[----:B------:R-:W5:Y:S01]  /*0180*/  @!P0 LDG.E.128 R4, desc[UR6][R16.64] ;  /* 0x0000000610048981 */ /* 0x000f62000c1e1d00 */
[----:B------:R-:W1:Y:S01]  /*0190*/  S2UR UR5, SR_CgaCtaId ;  /* 0x00000000000579c3 */ /* 0x000e620000008800 */
[----:B------:R-:W-:Y:S01]  /*01a0*/  UMOV UR4, 0x400 ;  /* 0x0000040000047882 */ /* 0x000fe20000000000 */
[----:B------:R-:W-:Y:S01]  /*01b0*/  ISETP.GE.AND P1, PT, R3, 0x100, PT ;  /* 0x000001000300780c */ /* 0x000fe20003f26270 */
[----:B-1----:R-:W-:Y:S01]  /*01c0*/  UPRMT UR4, UR5, 0x654, UR4 ;  /* 0x0000065405047896 */ /* 0x002fe20008000004 */
[----:B-----5:R-:W-:-:S02]  /*01d0*/  SEL R4, R4, RZ, !P0 ;  /* 0x000000ff04047207 */ /* 0x020fc40004000000 */
[----:B------:R-:W-:Y:S02]  /*01e0*/  SEL R6, R6, RZ, !P0 ;  /* 0x000000ff06067207 */ /* 0x000fe40004000000 */
[----:B------:R-:W-:Y:S02]  /*01f0*/  SEL R5, R5, RZ, !P0 ;  /* 0x000000ff05057207 */ /* 0x000fe40004000000 */
[----:B------:R-:W-:Y:S01]  /*0200*/  SEL R7, R7, RZ, !P0 ;  /* 0x000000ff07077207 */ /* 0x000fe20004000000 */
[-C--:B---3--:R-:W-:Y:S01]  /*0210*/  FMUL R21, R4, R20.reuse ;  /* 0x0000001404157220 */ /* 0x088fe20000400000 */
[-C--:B------:R-:W-:Y:S01]  /*0220*/  FMUL R17, R6, R20.reuse ;  /* 0x0000001406117220 */ /* 0x080fe20000400000 */
[----:B----4-:R-:W-:Y:S01]  /*0230*/  SEL R8, R8, RZ, !P0 ;  /* 0x000000ff08087207 */ /* 0x010fe20004000000 */
[-C--:B------:R-:W-:Y:S01]  /*0240*/  FMUL R5, R5, R20.reuse ;  /* 0x0000001405057220 */ /* 0x080fe20000400000 */
[----:B------:R-:W-:Y:S01]  /*0250*/  SEL R4, R9, RZ, !P0 ;  /* 0x000000ff09047207 */ /* 0x000fe20004000000 */
[----:B------:R-:W-:Y:S01]  /*0260*/  FMUL R7, R7, R20 ;  /* 0x0000001407077220 */ /* 0x000fe20000400000 */
[----:B------:R-:W-:-:S02]  /*0270*/  SEL R10, R10, RZ, !P0 ;  /* 0x000000ff0a0a7207 */ /* 0x000fc40004000000 */
[----:B------:R-:W-:Y:S01]  /*0280*/  SEL R6, R11, RZ, !P0 ;  /* 0x000000ff0b067207 */ /* 0x000fe20004000000 */
[-C--:B--2---:R-:W-:Y:S01]  /*0290*/  FFMA R21, R8, R14.reuse, R21 ;  /* 0x0000000e08157223 */ /* 0x084fe20000000015 */
[-C--:B------:R-:W-:Y:S01]  /*02a0*/  FFMA R5, R4, R14.reuse, R5 ;  /* 0x0000000e04057223 */ /* 0x080fe20000000005 */
[-C--:B------:R-:W-:Y:S02]  /*02b0*/  FFMA R17, R10, R14.reuse, R17 ;  /* 0x0000000e0a117223 */ /* 0x080fe40000000011 */
[----:B------:R-:W-:Y:S01]  /*02c0*/  FFMA R7, R6, R14, R7 ;  /* 0x0000000e06077223 */ /* 0x000fe20000000007 */
[----:B------:R-:W-:Y:S02]  /*02d0*/  FSEL R21, R21, RZ, !P0 ;  /* 0x000000ff15157208 */ /* 0x000fe40004000000 */
[----:B------:R-:W-:Y:S02]  /*02e0*/  FSEL R5, R5, RZ, !P0 ;  /* 0x000000ff05057208 */ /* 0x000fe40004000000 */
[----:B------:R-:W-:-:S02]  /*02f0*/  FSEL R17, R17, RZ, !P0 ;  /* 0x000000ff11117208 */ /* 0x000fc40004000000 */
[----:B------:R-:W-:Y:S01]  /*0300*/  FSEL R7, R7, RZ, !P0 ;  /* 0x000000ff07077208 */ /* 0x000fe20004000000 */
[----:B------:R-:W1:Y:S04]  /*0310*/  SHFL.BFLY PT, R4, R21, 0x10, 0x1f ;  /* 0x0e001f0015047f89 */ /* 0x000e6800000e0000 */
[----:B------:R-:W2:Y:S04]  /*0320*/  SHFL.BFLY PT, R6, R5, 0x10, 0x1f ;  /* 0x0e001f0005067f89 */ /* 0x000ea800000e0000 */
[----:B------:R-:W3:Y:S04]  /*0330*/  SHFL.BFLY PT, R8, R17, 0x10, 0x1f ;  /* 0x0e001f0011087f89 */ /* 0x000ee800000e0000 */
[----:B------:R-:W4:Y:S01]  /*0340*/  SHFL.BFLY PT, R10, R7, 0x10, 0x1f ;  /* 0x0e001f00070a7f89 */ /* 0x000f2200000e0000 */
[----:B-1----:R-:W-:Y:S01]  /*0350*/  FADD R4, R21, R4 ;  /* 0x0000000415047221 */ /* 0x002fe20000000000 */
[----:B--2---:R-:W-:Y:S01]  /*0360*/  FADD R6, R5, R6 ;  /* 0x0000000605067221 */ /* 0x004fe20000000000 */
[----:B---3--:R-:W-:Y:S01]  /*0370*/  FADD R12, R17, R8 ;  /* 0x00000008110c7221 */ /* 0x008fe20000000000 */
[----:B----4-:R-:W-:-:S02]  /*0380*/  FADD R14, R7, R10 ;  /* 0x0000000a070e7221 */ /* 0x010fc40000000000 */
[----:B------:R-:W1:Y:S04]  /*0390*/  SHFL.BFLY PT, R11, R4, 0x8, 0x1f ;  /* 0x0d001f00040b7f89 */ /* 0x000e6800000e0000 */
[----:B------:R-:W2:Y:S04]  /*03a0*/  SHFL.BFLY PT, R13, R6, 0x8, 0x1f ;  /* 0x0d001f00060d7f89 */ /* 0x000ea800000e0000 */
[----:B------:R-:W3:Y:S04]  /*03b0*/  SHFL.BFLY PT, R19, R12, 0x8, 0x1f ;  /* 0x0d001f000c137f89 */ /* 0x000ee800000e0000 */
[----:B------:R-:W4:Y:S01]  /*03c0*/  SHFL.BFLY PT, R5, R14, 0x8, 0x1f ;  /* 0x0d001f000e057f89 */ /* 0x000f2200000e0000 */
[----:B------:R-:W-:-:S02]  /*03d0*/  SHF.R.U32.HI R9, RZ, 0x5, R3 ;  /* 0x00000005ff097819 */ /* 0x000fc40000011603 */
[----:B------:R-:W-:Y:S02]  /*03e0*/  LOP3.LUT R8, R15, 0x1c, RZ, 0xc0, !PT ;  /* 0x0000001c0f087812 */ /* 0x000fe400078ec0ff */
[----:B------:R-:W-:Y:S02]  /*03f0*/  SGXT.U32 R9, R9, 0x3 ;  /* 0x000000030909781a */ /* 0x000fe40000000000 */
[----:B------:R-:W-:Y:S01]  /*0400*/  LOP3.LUT P0, RZ, R3, 0x18, RZ, 0xc0, !PT ;  /* 0x0000001803ff7812 */ /* 0x000fe2000780c0ff */
[----:B------:R-:W-:Y:S02]  /*0410*/  IMAD.SHL.U32 R10, R8, 0x20, RZ ;  /* 0x00000020080a7824 */ /* 0x000fe400078e00ff */
[----:B------:R-:W-:Y:S02]  /*0420*/  IMAD.SHL.U32 R7, R9, 0x4, RZ ;  /* 0x0000000409077824 */ /* 0x000fe400078e00ff */
[----:B-1----:R-:W-:-:S03]  /*0430*/  FADD R16, R4, R11 ;  /* 0x0000000b04107221 */ /* 0x002fc60000000000 */
[----:B------:R-:W-:Y:S01]  /*0440*/  LOP3.LUT R7, R10, R7, RZ, 0xfc, !PT ;  /* 0x000000070a077212 */ /* 0x000fe200078efcff */
[----:B--2---:R-:W-:Y:S01]  /*0450*/  FADD R6, R6, R13 ;  /* 0x0000000d06067221 */ /* 0x004fe20000000000 */
[----:B---3--:R-:W-:Y:S01]  /*0460*/  FADD R18, R12, R19 ;  /* 0x000000130c127221 */ /* 0x008fe20000000000 */
[----:B----4-:R-:W-:Y:S02]  /*0470*/  FADD R20, R14, R5 ;  /* 0x000000050e147221 */ /* 0x010fe40000000000 */
[----:B------:R-:W-:Y:S04]  /*0480*/  @!P0 STS [R7+UR4], R16 ;  /* 0x0000001007008988 */ /* 0x000fe80008000804 */
[----:B------:R-:W-:Y:S04]  /*0490*/  @!P0 STS [R7+UR4+0x20], R6 ;  /* 0x0000200607008988 */ /* 0x000fe80008000804 */
[----:B------:R-:W-:Y:S04]  /*04a0*/  @!P0 STS [R7+UR4+0x40], R18 ;  /* 0x0000401207008988 */ /* 0x000fe80008000804 */
[----:B------:R-:W-:Y:S01]  /*04b0*/  @!P0 STS [R7+UR4+0x60], R20 ;  /* 0x0000601407008988 */ /* 0x000fe20008000804 */
[----:B------:R-:W-:Y:S06]  /*04c0*/  BAR.SYNC.DEFER_BLOCKING 0x0 ;  /* 0x0000000000007b1d */ /* 0x000fec0000010000 */
[----:B------:R-:W1:Y:S04]  /*04d0*/  @!P1 LDS R2, [R15+UR4] ;  /* 0x000000040f029984 */ /* 0x000e680008000800 */
[----:B-1----:R-:W1:Y:S02]  /*04e0*/  SHFL.BFLY PT, R5, R2, 0x4, 0x1f ;  /* 0x0c801f0002057f89 */ /* 0x002e6400000e0000 */
[----:B-1----:R-:W-:-:S05]  /*04f0*/  FADD R11, R2, R5 ;  /* 0x00000005020b7221 */ /* 0x002fca0000000000 */
[----:B------:R-:W1:Y:S01]  /*0500*/  SHFL.BFLY PT, R4, R11, 0x2, 0x1f ;  /* 0x0c401f000b047f89 */ /* 0x000e6200000e0000 */
[----:B------:R-:W-:Y:S01]  /*0510*/  LOP3.LUT P0, RZ, R3, 0x7, RZ, 0xc0, !PT ;  /* 0x0000000703ff7812 */ /* 0x000fe2000780c0ff */
[----:B-1----:R-:W-:-:S05]  /*0520*/  FADD R12, R11, R4 ;  /* 0x000000040b0c7221 */ /* 0x002fca0000000000 */
[----:B------:R-:W1:Y:S01]  /*0530*/  SHFL.BFLY PT, R5, R12, 0x1, 0x1f ;  /* 0x0c201f000c057f89 */ /* 0x000e6200000e0000 */
[----:B------:R-:W-:Y:S01]  /*0540*/  ISETP.LT.AND P0, PT, R3, 0x100, !P0 ;  /* 0x000001000300780c */ /* 0x000fe20004701270 */
[----:B-1----:R-:W-:-:S12]  /*0550*/  FADD R14, R12, R5 ;  /* 0x000000050c0e7221 */ /* 0x002fd80000000000 */
[----:B------:R-:W-:Y:S01]  /*0560*/  @P0 STS [R15+UR4], R14 ;  /* 0x0000000e0f000988 */ /* 0x000fe20008000804 */
[----:B------:R-:W-:Y:S06]  /*0570*/  BAR.SYNC.DEFER_BLOCKING 0x0 ;  /* 0x0000000000007b1d */ /* 0x000fec0000010000 */
[----:B------:R-:W-:Y:S04]  /*0580*/  LDS R4, [R10+UR4] ;  /* 0x000000040a047984 */ /* 0x000fe80008000800 */
[----:B------:R-:W-:Y:S04]  /*0590*/  LDS R5, [R10+UR4+0x20] ;  /* 0x000020040a057984 */ /* 0x000fe80008000800 */
[----:B------:R-:W-:Y:S04]  /*05a0*/  LDS R6, [R10+UR4+0x40] ;  /* 0x000040040a067984 */ /* 0x000fe80008000800 */
[----:B------:R-:W1:Y:S01]  /*05b0*/  LDS R7, [R10+UR4+0x60] ;  /* 0x000060040a077984 */ /* 0x000e620008000800 */
[----:B------:R-:W-:Y:S01]  /*05c0*/  LEA R8, R8, UR4, 0x2 ;  /* 0x0000000408087c11 */ /* 0x000fe2000f8e10ff */
[----:B------:R-:W-:Y:S01]  /*05d0*/  BAR.SYNC.DEFER_BLOCKING 0x0 ;  /* 0x0000000000007b1d */ /* 0x000fe20000010000 */
[----:B------:R-:W-:-:S04]  /*05e0*/  LOP3.LUT R11, R0, 0x1f, R3, 0xf8, !PT ;  /* 0x0000001f000b7812 */ /* 0x000fc800078ef803 */
[----:B------:R-:W-:-:S04]  /*05f0*/  ISETP.GE.AND P0, PT, R11, 0x30, PT ;  /* 0x000000300b00780c */ /* 0x000fc80003f06270 */
[----:B------:R-:W-:Y:S02]  /*0600*/  ISETP.EQ.AND P0, PT, R9, RZ, !P0 ;  /* 0x000000ff0900720c */ /* 0x000fe40004702270 */
[----:B------:R-:W-:Y:S01]  /*0610*/  LOP3.LUT R3, R3, 0x1f, RZ, 0xc0, !PT ;  /* 0x0000001f03037812 */ /* 0x000fe200078ec0ff */
[----:B-1----:R1:W-:Y:S03]  /*0620*/  STS.128 [R8], R4 ;  /* 0x0000000408007388 */ /* 0x0023e60000000c00 */
[----:B------:R-:W-:Y:S01]  /*0630*/  LEA R0, R3, UR4, 0x2 ;  /* 0x0000000403007c11 */ /* 0x000fe2000f8e10ff */
[----:B------:R-:W-:Y:S06]  /*0640*/  BAR.SYNC.DEFER_BLOCKING 0x0 ;  /* 0x0000000000007b1d */ /* 0x000fec0000010000 */
[----:B-1----:R-:W-:Y:S05]  /*0650*/  @!P0 EXIT ;  /* 0x000000000000894d */ /* 0x002fea0003800000 */
[----:B------:R-:W0:Y:S01]  /*0660*/  LDS R5, [R0] ;  /* 0x0000000000057984 */ /* 0x000e220000000800 */
[----:B------:R-:W1:Y:S02]  /*0670*/  LDC.64 R2, c[0x0][0x220] ;  /* 0x00008800ff027b82 */ /* 0x000e640000000a00 */
[----:B-1----:R-:W-:-:S05]  /*0680*/  IMAD.WIDE R2, R11, 0x4, R2 ;  /* 0x000000040b027825 */ /* 0x002fca00078e0202 */
[----:B0-----:R-:W-:Y:S01]  /*0690*/  STG.E desc[UR6][R2.64], R5 ;  /* 0x0000000502007986 */ /* 0x001fe2000c101906 */
[----:B------:R-:W-:Y:S05]  /*06a0*/  EXIT ;  /* 0x000000000000794d */ /* 0x000fea0003800000 */
.L_x_0:
[----:B------:R-:W-:-:S00]  /*06b0*/  BRA `(.L_x_0) ;  /* 0xfffffffc00fc7947 */ /* 0x000fc0000383ffff */
[----:B------:R-:W-:-:S00]  /*06c0*/  NOP ;  /* 0x0000000000007918 */ /* 0x000fc00000000000 */
        /* <DEDUP_REMOVED lines=11> */
.L_x_1:


//--------------------- .nv.shared.triton_per_fused_mv_0 --------------------------
	.section	.nv.shared.triton_per_fused_mv_0,"aw",@nobits
	.sectionflags	@""
	.align	16
	.zero		1024


//--------------------- .nv.constant0.triton_per_fused_mv_0 --------------------------
	.section	.nv.constant0.triton_per_fused_mv_0,"a",@progbits
	.sectionflags	@""
	.align	4
.nv.constant0.triton_per_fused_mv_0:
	.zero		560
